//
// Generated by NVIDIA NVVM Compiler
//
// Compiler Build ID: CL-36424714
// Cuda compilation tools, release 13.0, V13.0.88
// Based on NVVM 20.0.0
//

.version 9.0
.target sm_100
.address_size 64

	// .globl	_Z8mykernelv
.extern .func  (.param .b32 func_retval0) vprintf
(
	.param .b64 vprintf_param_0,
	.param .b64 vprintf_param_1
)
;
.global .align 1 .b8 $str[40] = {72, 101, 108, 108, 111, 44, 32, 87, 111, 114, 108, 100, 44, 32, 73, 39, 109, 32, 71, 80, 85, 32, 116, 104, 114, 101, 97, 100, 32, 91, 37, 100, 44, 32, 37, 100, 93, 33, 10};

.visible .entry _Z8mykernelv()
{
	.local .align 8 .b8 	__local_depot0[8];
	.reg .b64 	%SP;
	.reg .b64 	%SPL;
	.reg .b32 	%r<5>;
	.reg .b64 	%rd<5>;

	mov.u64 	%SPL, __local_depot0;
	cvta.local.u64 	%SP, %SPL;
	add.u64 	%rd1, %SP, 0;
	add.u64 	%rd2, %SPL, 0;
	mov.u32 	%r1, %ctaid.x;
	mov.u32 	%r2, %tid.x;
	st.local.v2.u32 	[%rd2], {%r1, %r2};
	mov.u64 	%rd3, $str;
	cvta.global.u64 	%rd4, %rd3;
	{ // callseq 0, 0
	.param .b64 param0;
	st.param.b64 	[param0], %rd4;
	.param .b64 param1;
	st.param.b64 	[param1], %rd1;
	.param .b32 retval0;
	call.uni (retval0), 
	vprintf, 
	(
	param0, 
	param1
	);
	ld.param.b32 	%r3, [retval0];
	} // callseq 0
	ret;

}


// ===== COMPILED SASS (sm_100) =====

	.target	sm_100

	.elftype	@"ET_EXEC"


//--------------------- .note.nv.tkinfo           --------------------------
	.section	.note.nv.tkinfo,"",@"SHT_NOTE"
	.sectionflags	@"SHF_NOTE_NV_TKINFO"
	.tkinfo
        /*0018*/ 	.word	0x00000002
        /*0030*/ 	.string	""
        /*0030*/ 	.string	"ptxas"
        /*0030*/ 	.string	"Cuda compilation tools, release 13.0, V13.0.88"
        /*0030*/ 	.string	"Build cuda_13.0.r13.0/compiler.36424714_0"
        /*0030*/ 	.string	"-arch sm_100 -m 64 "



//--------------------- .note.nv.cuinfo           --------------------------
	.section	.note.nv.cuinfo,"",@"SHT_NOTE"
	.sectionflags	@"SHF_NOTE_NV_CUINFO"
        /*0018*/ 	.short	0x0002
        /*001a*/ 	.short	0x0064
        /*001c*/ 	.short	0x0082
	.zero		2


//--------------------- .nv.info                  --------------------------
	.section	.nv.info,"",@"SHT_CUDA_INFO"
	.align	4


	//----- nvinfo : EIATTR_REGCOUNT
	.align		4
        /*0000*/ 	.byte	0x04, 0x2f
        /*0002*/ 	.short	(.L_2 - .L_1)
	.align		4
.L_1:
        /*0004*/ 	.word	index@(_Z8mykernelv)
        /*0008*/ 	.word	0x00000018


	//----- nvinfo : EIATTR_FRAME_SIZE
	.align		4
.L_2:
        /*000c*/ 	.byte	0x04, 0x11
        /*000e*/ 	.short	(.L_4 - .L_3)
	.align		4
.L_3:
        /*0010*/ 	.word	index@(_Z8mykernelv)
        /*0014*/ 	.word	0x00000008


	//----- nvinfo : EIATTR_MIN_STACK_SIZE
	.align		4
.L_4:
        /*0018*/ 	.byte	0x04, 0x12
        /*001a*/ 	.short	(.L_6 - .L_5)
	.align		4
.L_5:
        /*001c*/ 	.word	index@(_Z8mykernelv)
        /*0020*/ 	.word	0x00000008
.L_6:


//--------------------- .nv.compat                --------------------------
	.section	.nv.compat,"",@"SHT_CUDA_COMPAT_INFO"
	.align	4
        /*0000*/ 	.byte	0x02, 0x09, 0x00, 0x00, 0x02, 0x02, 0x01, 0x00, 0x02, 0x05, 0x05, 0x00, 0x03, 0x07, 0x01, 0x01
        /*0010*/ 	.byte	0x02, 0x03, 0x00, 0x00, 0x02, 0x06, 0x01, 0x00, 0x04, 0x0b, 0x08, 0x00, 0x09, 0x00, 0x00, 0x00
        /*0020*/ 	.byte	0x00, 0x00, 0x00, 0x00


//--------------------- .nv.info._Z8mykernelv     --------------------------
	.section	.nv.info._Z8mykernelv,"",@"SHT_CUDA_INFO"
	.sectionflags	@""
	.align	4


	//----- nvinfo : EIATTR_CUDA_API_VERSION
	.align		4
        /*0000*/ 	.byte	0x04, 0x37
        /*0002*/ 	.short	(.L_8 - .L_7)
.L_7:
        /*0004*/ 	.word	0x00000082


	//----- nvinfo : EIATTR_SPARSE_MMA_MASK
	.align		4
.L_8:
        /*0008*/ 	.byte	0x03, 0x50
        /*000a*/ 	.short	0x0000


	//----- nvinfo : EIATTR_MAXREG_COUNT
	.align		4
        /*000c*/ 	.byte	0x03, 0x1b
        /*000e*/ 	.short	0x00ff


	//----- nvinfo : EIATTR_EXTERNS
	.align		4
        /*0010*/ 	.byte	0x04, 0x0f
        /*0012*/ 	.short	(.L_10 - .L_9)


	//   ....[0]....
	.align		4
.L_9:
        /*0014*/ 	.word	index@(vprintf)


	//----- nvinfo : EIATTR_MERCURY_ISA_VERSION
	.align		4
.L_10:
        /*0018*/ 	.byte	0x03, 0x5f
        /*001a*/ 	.short	0x0101


	//----- nvinfo : EIATTR_VRC_CTA_INIT_COUNT
	.align		4
        /*001c*/ 	.byte	0x02, 0x4a
	.zero		1
	.zero		1


	//----- nvinfo : EIATTR_SYSCALL_OFFSETS
	.align		4
        /*0020*/ 	.byte	0x04, 0x46
        /*0022*/ 	.short	(.L_12 - .L_11)


	//   ....[0]....
.L_11:
        /*0024*/ 	.word	0x000000f0


	//----- nvinfo : EIATTR_EXIT_INSTR_OFFSETS
	.align		4
.L_12:
        /*0028*/ 	.byte	0x04, 0x1c
        /*002a*/ 	.short	(.L_14 - .L_13)


	//   ....[0]....
.L_13:
        /*002c*/ 	.word	0x00000100


	//----- nvinfo : EIATTR_SW_WAR
	.align		4
.L_14:
        /*0030*/ 	.byte	0x04, 0x36
        /*0032*/ 	.short	(.L_16 - .L_15)
.L_15:
        /*0034*/ 	.word	0x00000008
.L_16:


//--------------------- .nv.callgraph             --------------------------
	.section	.nv.callgraph,"",@"SHT_CUDA_CALLGRAPH"
	.align	4
	.sectionentsize	8
	.align		4
        /*0000*/ 	.word	0x00000000
	.align		4
        /*0004*/ 	.word	0xffffffff
	.align		4
        /*0008*/ 	.word	index@(_Z8mykernelv)
	.align		4
        /*000c*/ 	.word	index@(vprintf)
	.align		4
        /*0010*/ 	.word	0x00000000
	.align		4
        /*0014*/ 	.word	0xfffffffe
	.align		4
        /*0018*/ 	.word	0x00000000
	.align		4
        /*001c*/ 	.word	0xfffffffd
	.align		4
        /*0020*/ 	.word	0x00000000
	.align		4
        /*0024*/ 	.word	0xfffffffc


//--------------------- .nv.constant4             --------------------------
	.section	.nv.constant4,"a",@progbits
	.align	8
	.align		8
.nv.constant4:
        /*0000*/ 	.dword	vprintf
	.align		8
        /*0008*/ 	.dword	$str


//--------------------- .text._Z8mykernelv        --------------------------
	.section	.text._Z8mykernelv,"ax",@progbits
	.align	128
        .global         _Z8mykernelv
        .type           _Z8mykernelv,@function
        .size           _Z8mykernelv,(.L_x_2 - _Z8mykernelv)
        .other          _Z8mykernelv,@"STO_CUDA_ENTRY STV_DEFAULT"
_Z8mykernelv:
.text._Z8mykernelv:
[----:B------:R-:W0:Y:S01]  /*0000*/  LDC R1, c[0x0][0x37c] ;  /* 0x0000df00ff017b82 */ /* 0x000e220000000800 */
[----:B------:R-:W1:Y:S01]  /*0010*/  S2R R8, SR_CTAID.X ;  /* 0x0000000000087919 */ /* 0x000e620000002500 */
[----:B0-----:R-:W-:Y:S01]  /*0020*/  VIADD R1, R1, 0xfffffff8 ;  /* 0xfffffff801017836 */ /* 0x001fe20000000000 */
[----:B------:R-:W-:Y:S01]  /*0030*/  MOV R0, 0x0 ;  /* 0x0000000000007802 */ /* 0x000fe20000000f00 */
[----:B------:R-:W0:Y:S01]  /*0040*/  LDCU UR4, c[0x0][0x2f8] ;  /* 0x00005f00ff0477ac */ /* 0x000e220008000800 */
[----:B------:R-:W1:Y:S03]  /*0050*/  S2R R9, SR_TID.X ;  /* 0x0000000000097919 */ /* 0x000e660000002100 */
[----:B------:R2:W3:Y:S01]  /*0060*/  LDC.64 R2, c[0x4][R0] ;  /* 0x0100000000027b82 */ /* 0x0004e20000000a00 */
[----:B------:R-:W4:Y:S01]  /*0070*/  LDCU.64 UR6, c[0x4][0x8] ;  /* 0x01000100ff0677ac */ /* 0x000f220008000a00 */
[----:B------:R-:W5:Y:S01]  /*0080*/  LDCU UR5, c[0x0][0x2fc] ;  /* 0x00005f80ff0577ac */ /* 0x000f620008000800 */
[----:B0-----:R-:W-:Y:S01]  /*0090*/  IADD3 R6, P0, PT, R1, UR4, RZ ;  /* 0x0000000401067c10 */ /* 0x001fe2000ff1e0ff */
[----:B----4-:R-:W-:Y:S01]  /*00a0*/  IMAD.U32 R4, RZ, RZ, UR6 ;  /* 0x00000006ff047e24 */ /* 0x010fe2000f8e00ff */
[----:B------:R-:W-:-:S03]  /*00b0*/  MOV R5, UR7 ;  /* 0x0000000700057c02 */ /* 0x000fc60008000f00 */
[----:B-----5:R-:W-:Y:S01]  /*00c0*/  IMAD.X R7, RZ, RZ, UR5, P0 ;  /* 0x00000005ff077e24 */ /* 0x020fe200080e06ff */
[----:B-1----:R2:W-:Y:S07]  /*00d0*/  STL.64 [R1], R8 ;  /* 0x0000000801007387 */ /* 0x0025ee0000100a00 */
[----:B------:R-:W-:-:S07]  /*00e0*/  LEPC R20, `(.L_x_0) ;  /* 0x000000001014794e */ /* 0x000fce0000000000 */
[----:B--23--:R-:W-:Y:S05]  /*00f0*/  CALL.ABS.NOINC R2 ;  /* 0x0000000002007343 */ /* 0x00cfea0003c00000 */
.L_x_0:
[----:B------:R-:W-:Y:S05]  /*0100*/  EXIT ;  /* 0x000000000000794d */ /* 0x000fea0003800000 */
.L_x_1:
[----:B------:R-:W-:-:S00]  /*0110*/  BRA `(.L_x_1) ;  /* 0xfffffffc00fc7947 */ /* 0x000fc0000383ffff */
[----:B------:R-:W-:-:S00]  /*0120*/  NOP ;  /* 0x0000000000007918 */ /* 0x000fc00000000000 */
        /* <DEDUP_REMOVED lines=13> */
.L_x_2:


//--------------------- .nv.global.init           --------------------------
	.section	.nv.global.init,"aw",@progbits
.nv.global.init:
	.type		$str,@object
	.size		$str,(.L_0 - $str)
$str:
        /*0000*/ 	.byte	0x48, 0x65, 0x6c, 0x6c, 0x6f, 0x2c, 0x20, 0x57, 0x6f, 0x72, 0x6c, 0x64, 0x2c, 0x20, 0x49, 0x27
        /*0010*/ 	.byte	0x6d, 0x20, 0x47, 0x50, 0x55, 0x20, 0x74, 0x68, 0x72, 0x65, 0x61, 0x64, 0x20, 0x5b, 0x25, 0x64
        /*0020*/ 	.byte	0x2c, 0x20, 0x25, 0x64, 0x5d, 0x21, 0x0a, 0x00
.L_0:


//--------------------- .nv.shared.reserved.0     --------------------------
	.section	.nv.shared.reserved.0,"aw",@nobits
	.weak		__nv_reservedSMEM_offset_0_alias
	.size		__nv_reservedSMEM_offset_0_alias, 0, 64
	.other		__nv_reservedSMEM_offset_0_alias,@"STO_CUDA_RESERVED_SHARED STV_DEFAULT"
__nv_reservedSMEM_offset_0_alias:
	.zero		0
	.zero		64


//--------------------- .nv.constant0._Z8mykernelv --------------------------
	.section	.nv.constant0._Z8mykernelv,"a",@progbits
	.sectionflags	@""
	.align	4
.nv.constant0._Z8mykernelv:
	.zero		896


//--------------------- SYMBOLS --------------------------

	.type		.nv.reservedSmem.offset0,@object
	.size		.nv.reservedSmem.offset0,0x4
	.type		vprintf,@function
